	.headerflags	@"EF_CUDA_TEXMODE_UNIFIED EF_CUDA_64BIT_ADDRESS EF_CUDA_ACCELERATORS EF_CUDA_SM90 EF_CUDA_VIRTUAL_SM(EF_CUDA_SM90)"
	.elftype	@"ET_EXEC"


//--------------------- .nv.info                  --------------------------
	.section	.nv.info,"",@"SHT_CUDA_INFO"
	.align	4


	//----- nvinfo : EIATTR_REGCOUNT
	.align		4
        /*0000*/ 	.byte	0x04, 0x2f
        /*0002*/ 	.short	(.L_1 - .L_0)
	.align		4
.L_0:
        /*0004*/ 	.word	index@(triton_poi_fused_constant_pad_nd_32)
        /*0008*/ 	.word	0x0000001e


	//----- nvinfo : EIATTR_MIN_STACK_SIZE
	.align		4
.L_1:
        /*000c*/ 	.byte	0x04, 0x12
        /*000e*/ 	.short	(.L_3 - .L_2)
	.align		4
.L_2:
        /*0010*/ 	.word	index@(triton_poi_fused_constant_pad_nd_32)
        /*0014*/ 	.word	0x00000000


	//----- nvinfo : EIATTR_FRAME_SIZE
	.align		4
.L_3:
        /*0018*/ 	.byte	0x04, 0x11
        /*001a*/ 	.short	(.L_5 - .L_4)
	.align		4
.L_4:
        /*001c*/ 	.word	index@(triton_poi_fused_constant_pad_nd_32)
        /*0020*/ 	.word	0x00000000


	//----- nvinfo : EIATTR_MIN_STACK_SIZE
	.align		4
.L_5:
        /*0024*/ 	.byte	0x04, 0x12
        /*0026*/ 	.short	(.L_7 - .L_6)
	.align		4
.L_6:
        /*0028*/ 	.word	index@(triton_poi_fused_constant_pad_nd_32)
        /*002c*/ 	.word	0x00000000
.L_7:


//--------------------- .nv.info.triton_poi_fused_constant_pad_nd_32 --------------------------
	.section	.nv.info.triton_poi_fused_constant_pad_nd_32,"",@"SHT_CUDA_INFO"
	.sectionflags	@""
	.align	4


	//----- nvinfo : EIATTR_CUDA_API_VERSION
	.align		4
        /*0000*/ 	.byte	0x04, 0x37
        /*0002*/ 	.short	(.L_9 - .L_8)
.L_8:
        /*0004*/ 	.word	0x0000007c


	//----- nvinfo : EIATTR_KPARAM_INFO
	.align		4
.L_9:
        /*0008*/ 	.byte	0x04, 0x17
        /*000a*/ 	.short	(.L_11 - .L_10)
.L_10:
        /*000c*/ 	.word	0x00000000
        /*0010*/ 	.short	0x0003
        /*0012*/ 	.short	0x0014
        /*0014*/ 	.byte	0x00, 0xf0, 0x11, 0x00


	//----- nvinfo : EIATTR_KPARAM_INFO
	.align		4
.L_11:
        /*0018*/ 	.byte	0x04, 0x17
        /*001a*/ 	.short	(.L_13 - .L_12)
.L_12:
        /*001c*/ 	.word	0x00000000
        /*0020*/ 	.short	0x0002
        /*0022*/ 	.short	0x0010
        /*0024*/ 	.byte	0x00, 0xf0, 0x11, 0x00


	//----- nvinfo : EIATTR_KPARAM_INFO
	.align		4
.L_13:
        /*0028*/ 	.byte	0x04, 0x17
        /*002a*/ 	.short	(.L_15 - .L_14)
.L_14:
        /*002c*/ 	.word	0x00000000
        /*0030*/ 	.short	0x0001
        /*0032*/ 	.short	0x0008
        /*0034*/ 	.byte	0x00, 0xf4, 0x21, 0x00


	//----- nvinfo : EIATTR_KPARAM_INFO
	.align		4
.L_15:
        /*0038*/ 	.byte	0x04, 0x17
        /*003a*/ 	.short	(.L_17 - .L_16)
.L_16:
        /*003c*/ 	.word	0x00000000
        /*0040*/ 	.short	0x0000
        /*0042*/ 	.short	0x0000
        /*0044*/ 	.byte	0x00, 0xf4, 0x21, 0x00


	//----- nvinfo : EIATTR_SPARSE_MMA_MASK
	.align		4
.L_17:
        /*0048*/ 	.byte	0x03, 0x50
        /*004a*/ 	.short	0x0000


	//----- nvinfo : EIATTR_MAXREG_COUNT
	.align		4
        /*004c*/ 	.byte	0x03, 0x1b
        /*004e*/ 	.short	0x00ff


	//----- nvinfo : EIATTR_EXIT_INSTR_OFFSETS
	.align		4
        /*0050*/ 	.byte	0x04, 0x1c
        /*0052*/ 	.short	(.L_19 - .L_18)


	//   ....[0]....
.L_18:
        /*0054*/ 	.word	0x00000680


	//   ....[1]....
        /*0058*/ 	.word	0x000006d0


	//----- nvinfo : EIATTR_REQNTID
	.align		4
.L_19:
        /*005c*/ 	.byte	0x04, 0x10
        /*005e*/ 	.short	(.L_21 - .L_20)
.L_20:
        /*0060*/ 	.word	0x00000080
        /*0064*/ 	.word	0x00000001
        /*0068*/ 	.word	0x00000001


	//----- nvinfo : EIATTR_CBANK_PARAM_SIZE
	.align		4
.L_21:
        /*006c*/ 	.byte	0x03, 0x19
        /*006e*/ 	.short	0x0018


	//----- nvinfo : EIATTR_PARAM_CBANK
	.align		4
        /*0070*/ 	.byte	0x04, 0x0a
        /*0072*/ 	.short	(.L_23 - .L_22)
	.align		4
.L_22:
        /*0074*/ 	.word	index@(.nv.constant0.triton_poi_fused_constant_pad_nd_32)
        /*0078*/ 	.short	0x0210
        /*007a*/ 	.short	0x0018


	//----- nvinfo : EIATTR_SW_WAR
	.align		4
.L_23:
        /*007c*/ 	.byte	0x04, 0x36
        /*007e*/ 	.short	(.L_25 - .L_24)
.L_24:
        /*0080*/ 	.word	0x00000008
.L_25:


//--------------------- .nv.callgraph             --------------------------
	.section	.nv.callgraph,"",@"SHT_CUDA_CALLGRAPH"
	.align	4
	.sectionentsize	8
	.align		4
        /*0000*/ 	.word	0x00000000
	.align		4
        /*0004*/ 	.word	0xffffffff
	.align		4
        /*0008*/ 	.word	0x00000000
	.align		4
        /*000c*/ 	.word	0xfffffffe
	.align		4
        /*0010*/ 	.word	0x00000000
	.align		4
        /*0014*/ 	.word	0xfffffffd
	.align		4
        /*0018*/ 	.word	0x00000000
	.align		4
        /*001c*/ 	.word	0xfffffffc


//--------------------- .text.triton_poi_fused_constant_pad_nd_32 --------------------------
	.section	.text.triton_poi_fused_constant_pad_nd_32,"ax",@progbits
	.sectionflags	@"SHF_BARRIERS=1"
	.align	128
        .global         triton_poi_fused_constant_pad_nd_32
        .type           triton_poi_fused_constant_pad_nd_32,@function
        .size           triton_poi_fused_constant_pad_nd_32,(.L_x_1 - triton_poi_fused_constant_pad_nd_32)
        .other          triton_poi_fused_constant_pad_nd_32,@"STO_CUDA_ENTRY STV_DEFAULT"
triton_poi_fused_constant_pad_nd_32:
.text.triton_poi_fused_constant_pad_nd_32:
[----:B------:R-:W0:Y:S01]  /*0000*/  LDC R1, c[0x0][0x28] ;  /* 0x00000a00ff017b82 */ /* 0x000e220000000800 */
[----:B------:R-:W1:Y:S01]  /*0010*/  S2R R0, SR_CTAID.X ;  /* 0x0000000000007919 */ /* 0x000e620000002500 */
[----:B------:R-:W-:Y:S01]  /*0020*/  CS2R R14, SRZ ;  /* 0x00000000000e7805 */ /* 0x000fe2000001ff00 */
[----:B------:R-:W-:Y:S01]  /*0030*/  ULDC.64 UR6, c[0x0][0x208] ;  /* 0x0000820000067ab9 */ /* 0x000fe20000000a00 */
[----:B------:R-:W-:Y:S01]  /*0040*/  IMAD.MOV.U32 R16, RZ, RZ, RZ ;  /* 0x000000ffff107224 */ /* 0x000fe200078e00ff */
[----:B------:R-:W2:Y:S01]  /*0050*/  S2R R5, SR_TID.X ;  /* 0x0000000000057919 */ /* 0x000ea20000002100 */
[----:B------:R-:W3:Y:S01]  /*0060*/  S2R R4, SR_CTAID.Y ;  /* 0x0000000000047919 */ /* 0x000ee20000002600 */
[----:B-1----:R-:W-:Y:S01]  /*0070*/  IMAD.SHL.U32 R0, R0, 0x20, RZ ;  /* 0x0000002000007824 */ /* 0x002fe200078e00ff */
[----:B--2---:R-:W-:-:S04]  /*0080*/  SHF.R.U32.HI R17, RZ, 0x5, R5 ;  /* 0x00000005ff117819 */ /* 0x004fc80000011605 */
[----:B------:R-:W-:Y:S01]  /*0090*/  LOP3.LUT R8, R0, 0x1f, R5, 0xf8, !PT ;  /* 0x0000001f00087812 */ /* 0x000fe200078ef805 */
[----:B---3--:R-:W-:Y:S01]  /*00a0*/  IMAD.SHL.U32 R6, R4, 0x20, RZ ;  /* 0x0000002004067824 */ /* 0x008fe200078e00ff */
[----:B------:R-:W-:-:S03]  /*00b0*/  SGXT.U32 R17, R17, 0x2 ;  /* 0x000000021111781a */ /* 0x000fc60000000000 */
[----:B------:R-:W-:-:S05]  /*00c0*/  IMAD.HI R2, R8, 0x66666667, RZ ;  /* 0x6666666708027827 */ /* 0x000fca00078e02ff */
[----:B------:R-:W-:-:S04]  /*00d0*/  SHF.R.S32.HI R3, RZ, 0x1, R2 ;  /* 0x00000001ff037819 */ /* 0x000fc80000011402 */
[----:B------:R-:W-:Y:S02]  /*00e0*/  LEA.HI R7, R2, R3, RZ, 0x1 ;  /* 0x0000000302077211 */ /* 0x000fe400078f08ff */
[----:B------:R-:W1:Y:S03]  /*00f0*/  LDC.64 R2, c[0x0][0x210] ;  /* 0x00008400ff027b82 */ /* 0x000e660000000a00 */
[----:B------:R-:W-:-:S05]  /*0100*/  IMAD R10, R7, -0x5, R8 ;  /* 0xfffffffb070a7824 */ /* 0x000fca00078e0208 */
[----:B------:R-:W-:Y:S01]  /*0110*/  ISETP.GE.AND P0, PT, R10, 0x4, PT ;  /* 0x000000040a00780c */ /* 0x000fe20003f06270 */
[----:B------:R-:W-:Y:S01]  /*0120*/  IMAD R10, R7, 0x4, R10 ;  /* 0x00000004070a7824 */ /* 0x000fe200078e020a */
[----:B------:R-:W-:Y:S02]  /*0130*/  LOP3.LUT R7, R6, R17, RZ, 0xfc, !PT ;  /* 0x0000001106077212 */ /* 0x000fe400078efcff */
[----:B------:R-:W-:-:S03]  /*0140*/  ISETP.LT.AND P0, PT, R8, 0x14, !P0 ;  /* 0x000000140800780c */ /* 0x000fc60004701270 */
[----:B------:R-:W-:Y:S01]  /*0150*/  IMAD R9, R7, 0x10, R10 ;  /* 0x0000001007097824 */ /* 0x000fe200078e020a */
[----:B------:R-:W-:Y:S01]  /*0160*/  HFMA2.MMA R26, -RZ, RZ, 0, 0 ;  /* 0x00000000ff1a7435 */ /* 0x000fe200000001ff */
[----:B------:R-:W-:Y:S02]  /*0170*/  IMAD.MOV.U32 R7, RZ, RZ, RZ ;  /* 0x000000ffff077224 */ /* 0x000fe400078e00ff */
[C---:B------:R-:W-:Y:S02]  /*0180*/  VIADD R19, R9.reuse, 0x40 ;  /* 0x0000004009137836 */ /* 0x040fe40000000000 */
[C---:B------:R-:W-:Y:S02]  /*0190*/  VIADD R21, R9.reuse, 0x80 ;  /* 0x0000008009157836 */ /* 0x040fe40000000000 */
[----:B------:R-:W-:Y:S02]  /*01a0*/  VIADD R23, R9, 0xc0 ;  /* 0x000000c009177836 */ /* 0x000fe40000000000 */
[----:B-1----:R-:W-:-:S04]  /*01b0*/  IMAD.WIDE R18, R19, 0x4, R2 ;  /* 0x0000000413127825 */ /* 0x002fc800078e0202 */
[--C-:B------:R-:W-:Y:S01]  /*01c0*/  IMAD.WIDE R20, R21, 0x4, R2.reuse ;  /* 0x0000000415147825 */ /* 0x100fe200078e0202 */
[----:B------:R1:W2:Y:S03]  /*01d0*/  @P0 LDG.E.EL R15, desc[UR6][R18.64] ;  /* 0x00000006120f0981 */ /* 0x0002a6000c2e1900 */
[C---:B------:R-:W-:Y:S01]  /*01e0*/  VIADD R25, R9.reuse, 0x100 ;  /* 0x0000010009197836 */ /* 0x040fe20000000000 */
[----:B------:R3:W4:Y:S01]  /*01f0*/  @P0 LDG.E.EL R14, desc[UR6][R20.64] ;  /* 0x00000006140e0981 */ /* 0x000722000c2e1900 */
[C---:B------:R-:W-:Y:S02]  /*0200*/  VIADD R11, R9.reuse, 0x140 ;  /* 0x00000140090b7836 */ /* 0x040fe40000000000 */
[C---:B------:R-:W-:Y:S02]  /*0210*/  VIADD R13, R9.reuse, 0x180 ;  /* 0x00000180090d7836 */ /* 0x040fe40000000000 */
[----:B------:R-:W-:Y:S01]  /*0220*/  VIADD R27, R9, 0x1c0 ;  /* 0x000001c0091b7836 */ /* 0x000fe20000000000 */
[----:B-1----:R-:W-:Y:S01]  /*0230*/  CS2R R18, SRZ ;  /* 0x0000000000127805 */ /* 0x002fe2000001ff00 */
[----:B------:R-:W-:-:S04]  /*0240*/  IMAD.WIDE R22, R23, 0x4, R2 ;  /* 0x0000000417167825 */ /* 0x000fc800078e0202 */
[--C-:B------:R-:W-:Y:S01]  /*0250*/  IMAD.WIDE R24, R25, 0x4, R2.reuse ;  /* 0x0000000419187825 */ /* 0x100fe200078e0202 */
[----:B------:R1:W5:Y:S03]  /*0260*/  @P0 LDG.E.EL R16, desc[UR6][R22.64] ;  /* 0x0000000616100981 */ /* 0x000366000c2e1900 */
[--C-:B------:R-:W-:Y:S01]  /*0270*/  IMAD.WIDE R8, R9, 0x4, R2.reuse ;  /* 0x0000000409087825 */ /* 0x100fe200078e0202 */
[----:B------:R-:W5:Y:S03]  /*0280*/  @P0 LDG.E.EL R7, desc[UR6][R24.64] ;  /* 0x0000000618070981 */ /* 0x000f66000c2e1900 */
[--C-:B------:R-:W-:Y:S01]  /*0290*/  IMAD.WIDE R10, R11, 0x4, R2.reuse ;  /* 0x000000040b0a7825 */ /* 0x100fe200078e0202 */
[----:B------:R-:W5:Y:S03]  /*02a0*/  @P0 LDG.E.EL R18, desc[UR6][R8.64] ;  /* 0x0000000608120981 */ /* 0x000f66000c2e1900 */
[----:B------:R-:W-:Y:S01]  /*02b0*/  IMAD.WIDE R12, R13, 0x4, R2 ;  /* 0x000000040d0c7825 */ /* 0x000fe200078e0202 */
[----:B------:R-:W5:Y:S03]  /*02c0*/  @P0 LDG.E.EL R26, desc[UR6][R10.64] ;  /* 0x000000060a1a0981 */ /* 0x000f66000c2e1900 */
[----:B---3--:R-:W-:-:S02]  /*02d0*/  IMAD.MOV.U32 R20, RZ, RZ, RZ ;  /* 0x000000ffff147224 */ /* 0x008fc400078e00ff */
[----:B------:R-:W-:-:S04]  /*02e0*/  IMAD.WIDE R2, R27, 0x4, R2 ;  /* 0x000000041b027825 */ /* 0x000fc800078e0202 */
[----:B------:R-:W3:Y:S04]  /*02f0*/  @P0 LDG.E.EL R20, desc[UR6][R12.64] ;  /* 0x000000060c140981 */ /* 0x000ee8000c2e1900 */
[----:B------:R1:W3:Y:S01]  /*0300*/  @P0 LDG.E.EL R19, desc[UR6][R2.64] ;  /* 0x0000000602130981 */ /* 0x0002e2000c2e1900 */
[----:B------:R-:W1:Y:S01]  /*0310*/  S2UR UR5, SR_CgaCtaId ;  /* 0x00000000000579c3 */ /* 0x000e620000008800 */
[----:B------:R-:W-:Y:S01]  /*0320*/  IMAD.SHL.U32 R21, R5, 0x20, RZ ;  /* 0x0000002005157824 */ /* 0x000fe200078e00ff */
[----:B------:R-:W-:-:S04]  /*0330*/  UMOV UR4, 0x400 ;  /* 0x0000040000047882 */ /* 0x000fc80000000000 */
[----:B-1----:R-:W-:-:S04]  /*0340*/  LOP3.LUT R22, R21, 0x3e0, RZ, 0xc0, !PT ;  /* 0x000003e015167812 */ /* 0x002fc800078ec0ff */
[----:B------:R-:W-:Y:S01]  /*0350*/  LOP3.LUT R17, R22, R17, RZ, 0xfc, !PT ;  /* 0x0000001116117212 */ /* 0x000fe200078efcff */
[----:B0-----:R-:W-:-:S06]  /*0360*/  UPRMT UR4, UR5, 0x654, UR4 ;  /* 0x0000065405047896 */ /* 0x001fcc0008000004 */
[----:B------:R-:W-:-:S05]  /*0370*/  LEA.HI R22, R22, UR4, RZ, 0x1f ;  /* 0x0000000416167c11 */ /* 0x000fca000f8ff8ff */
[----:B------:R-:W-:Y:S02]  /*0380*/  IMAD R22, R17, 0x4, R22 ;  /* 0x0000000411167824 */ /* 0x000fe400078e0216 */
[C---:B------:R-:W-:Y:S02]  /*0390*/  IMAD.SHL.U32 R2, R5.reuse, 0x2, RZ ;  /* 0x0000000205027824 */ /* 0x040fe400078e00ff */
[----:B------:R-:W-:-:S03]  /*03a0*/  IMAD.SHL.U32 R3, R5, 0x4, RZ ;  /* 0x0000000405037824 */ /* 0x000fc600078e00ff */
[----:B------:R-:W-:-:S05]  /*03b0*/  LOP3.LUT R2, R2, 0xf0, RZ, 0xc0, !PT ;  /* 0x000000f002027812 */ /* 0x000fca00078ec0ff */
[----:B------:R-:W-:Y:S01]  /*03c0*/  VIADD R2, R2, UR4 ;  /* 0x0000000402027c36 */ /* 0x000fe20008000000 */
[----:B------:R-:W-:Y:S02]  /*03d0*/  SHF.R.S32.HI R4, RZ, 0x1a, R4 ;  /* 0x0000001aff047819 */ /* 0x000fe40000011404 */
[----:B------:R-:W-:Y:S02]  /*03e0*/  LOP3.LUT R6, R6, 0x1c, R3, 0xf8, !PT ;  /* 0x0000001c06067812 */ /* 0x000fe400078ef803 */
[----:B------:R-:W-:-:S04]  /*03f0*/  SHF.R.U32.HI R5, RZ, 0x3, R5 ;  /* 0x00000003ff057819 */ /* 0x000fc80000011605 */
[----:B------:R-:W-:-:S04]  /*0400*/  SGXT.U32 R5, R5, 0x4 ;  /* 0x000000040505781a */ /* 0x000fc80000000000 */
[----:B------:R-:W-:-:S04]  /*0410*/  LOP3.LUT R5, R0, R5, RZ, 0xfc, !PT ;  /* 0x0000000500057212 */ /* 0x000fc800078efcff */
[C---:B------:R-:W-:Y:S02]  /*0420*/  LOP3.LUT R0, R5.reuse, 0x10, RZ, 0xfc, !PT ;  /* 0x0000001005007812 */ /* 0x040fe400078efcff */
[----:B------:R-:W-:Y:S02]  /*0430*/  ISETP.GE.AND P1, PT, R5, 0x19, PT ;  /* 0x000000190500780c */ /* 0x000fe40003f26270 */
[----:B--2---:R-:W-:Y:S02]  /*0440*/  SEL R15, R15, RZ, P0 ;  /* 0x000000ff0f0f7207 */ /* 0x004fe40000000000 */
[----:B----4-:R-:W-:-:S03]  /*0450*/  SEL R9, R14, RZ, P0 ;  /* 0x000000ff0e097207 */ /* 0x010fc60000000000 */
[----:B------:R0:W-:Y:S04]  /*0460*/  STS [R22+0x10], R15 ;  /* 0x0000100f16007388 */ /* 0x0001e80000000800 */
[----:B------:R-:W-:Y:S01]  /*0470*/  STS [R22+0x20], R9 ;  /* 0x0000200916007388 */ /* 0x000fe20000000800 */
[----:B-----5:R-:W-:Y:S02]  /*0480*/  SEL R11, R16, RZ, P0 ;  /* 0x000000ff100b7207 */ /* 0x020fe40000000000 */
[----:B------:R-:W-:Y:S02]  /*0490*/  SEL R13, R7, RZ, P0 ;  /* 0x000000ff070d7207 */ /* 0x000fe40000000000 */
[----:B0-----:R-:W-:Y:S02]  /*04a0*/  SEL R15, R18, RZ, P0 ;  /* 0x000000ff120f7207 */ /* 0x001fe40000000000 */
[----:B------:R-:W-:Y:S01]  /*04b0*/  SEL R17, R26, RZ, P0 ;  /* 0x000000ff1a117207 */ /* 0x000fe20000000000 */
[----:B------:R-:W-:Y:S01]  /*04c0*/  STS [R22+0x30], R11 ;  /* 0x0000300b16007388 */ /* 0x000fe20000000800 */
[----:B---3--:R-:W-:-:S02]  /*04d0*/  SEL R21, R20, RZ, P0 ;  /* 0x000000ff14157207 */ /* 0x008fc40000000000 */
[----:B------:R-:W-:Y:S01]  /*04e0*/  SEL R19, R19, RZ, P0 ;  /* 0x000000ff13137207 */ /* 0x000fe20000000000 */
[----:B------:R0:W-:Y:S04]  /*04f0*/  STS [R22+0x40], R13 ;  /* 0x0000400d16007388 */ /* 0x0001e80000000800 */
[----:B------:R-:W-:Y:S04]  /*0500*/  STS [R22+0x50], R17 ;  /* 0x0000501116007388 */ /* 0x000fe80000000800 */
[----:B------:R-:W-:Y:S04]  /*0510*/  STS [R22+0x60], R21 ;  /* 0x0000601516007388 */ /* 0x000fe80000000800 */
[----:B------:R-:W-:Y:S04]  /*0520*/  STS [R22], R15 ;  /* 0x0000000f16007388 */ /* 0x000fe80000000800 */
[----:B------:R-:W-:Y:S01]  /*0530*/  STS [R22+0x70], R19 ;  /* 0x0000701316007388 */ /* 0x000fe20000000800 */
[----:B------:R-:W-:-:S04]  /*0540*/  LOP3.LUT R7, R3, 0x1fc, RZ, 0xc0, !PT ;  /* 0x000001fc03077812 */ /* 0x000fc800078ec0ff */
[----:B------:R-:W-:Y:S01]  /*0550*/  LEA R8, R7, R2, 0x2 ;  /* 0x0000000207087211 */ /* 0x000fe200078e10ff */
[----:B------:R-:W-:Y:S01]  /*0560*/  BAR.SYNC.DEFER_BLOCKING 0x0 ;  /* 0x0000000000007b1d */ /* 0x000fe20000010000 */
[----:B------:R-:W-:-:S04]  /*0570*/  SGXT R3, R4, 0x1 ;  /* 0x000000010403781a */ /* 0x000fc80000000200 */
[----:B------:R-:W-:-:S03]  /*0580*/  LEA.HI R4, R3, R6, RZ, 0x9 ;  /* 0x0000000603047211 */ /* 0x000fc600078f48ff */
[----:B------:R-:W1:Y:S01]  /*0590*/  LDC.64 R2, c[0x0][0x218] ;  /* 0x00008600ff027b82 */ /* 0x000e620000000a00 */
[----:B------:R-:W2:Y:S01]  /*05a0*/  LDS.128 R8, [R8] ;  /* 0x0000000008087984 */ /* 0x000ea20000000c00 */
[----:B0-----:R-:W-:Y:S02]  /*05b0*/  LOP3.LUT R13, R4, 0xfffffe00, RZ, 0xc0, !PT ;  /* 0xfffffe00040d7812 */ /* 0x001fe400078ec0ff */
[----:B------:R-:W-:-:S03]  /*05c0*/  SHF.R.S32.HI R4, RZ, 0x9, R4 ;  /* 0x00000009ff047819 */ /* 0x000fc60000011404 */
[----:B------:R-:W-:Y:S01]  /*05d0*/  IMAD.IADD R13, R6, 0x1, -R13 ;  /* 0x00000001060d7824 */ /* 0x000fe200078e0a0d */
[----:B------:R-:W-:Y:S02]  /*05e0*/  LOP3.LUT R6, R7, 0x200, RZ, 0xfc, !PT ;  /* 0x0000020007067812 */ /* 0x000fe400078efcff */
[----:B------:R-:W-:Y:S01]  /*05f0*/  ISETP.GE.AND P0, PT, R0, 0x19, PT ;  /* 0x000000190000780c */ /* 0x000fe20003f06270 */
[----:B------:R-:W-:Y:S01]  /*0600*/  IMAD R13, R4, 0x3200, R13 ;  /* 0x00003200040d7824 */ /* 0x000fe200078e020d */
[----:B------:R-:W-:-:S03]  /*0610*/  SHF.R.U32.HI R6, RZ, 0x1, R6 ;  /* 0x00000001ff067819 */ /* 0x000fc60000011606 */
[----:B------:R-:W-:Y:S01]  /*0620*/  IMAD R5, R5, 0x200, R13 ;  /* 0x0000020005057824 */ /* 0x000fe200078e020d */
[----:B------:R-:W-:-:S03]  /*0630*/  LOP3.LUT R6, R6, 0x1f0, RZ, 0xc0, !PT ;  /* 0x000001f006067812 */ /* 0x000fc600078ec0ff */
[----:B-1----:R-:W-:-:S04]  /*0640*/  IMAD.WIDE R4, R5, 0x4, R2 ;  /* 0x0000000405047825 */ /* 0x002fc800078e0202 */
[----:B------:R-:W-:-:S04]  /*0650*/  VIADD R6, R6, UR4 ;  /* 0x0000000406067c36 */ /* 0x000fc80008000000 */
[----:B------:R-:W-:Y:S01]  /*0660*/  IMAD R6, R7, 0x4, R6 ;  /* 0x0000000407067824 */ /* 0x000fe200078e0206 */
[----:B--2---:R0:W-:Y:S02]  /*0670*/  @!P1 STG.E.128 desc[UR6][R4.64], R8 ;  /* 0x0000000804009986 */ /* 0x0041e4000c101d06 */
[----:B0-----:R-:W-:Y:S05]  /*0680*/  @P0 EXIT ;  /* 0x000000000000094d */ /* 0x001fea0003800000 */
[----:B0-----:R-:W0:Y:S01]  /*0690*/  LDS.128 R4, [R6+0x800] ;  /* 0x0008000006047984 */ /* 0x001e220000000c00 */
[----:B------:R-:W-:-:S04]  /*06a0*/  IMAD R13, R0, 0x200, R13 ;  /* 0x00000200000d7824 */ /* 0x000fc800078e020d */
[----:B------:R-:W-:-:S05]  /*06b0*/  IMAD.WIDE R2, R13, 0x4, R2 ;  /* 0x000000040d027825 */ /* 0x000fca00078e0202 */
[----:B0-----:R-:W-:Y:S01]  /*06c0*/  STG.E.128 desc[UR6][R2.64], R4 ;  /* 0x0000000402007986 */ /* 0x001fe2000c101d06 */
[----:B------:R-:W-:Y:S05]  /*06d0*/  EXIT ;  /* 0x000000000000794d */ /* 0x000fea0003800000 */
.L_x_0:
[----:B------:R-:W-:-:S00]  /*06e0*/  BRA `(.L_x_0) ;  /* 0xfffffffc00fc7947 */ /* 0x000fc0000383ffff */
[----:B------:R-:W-:-:S00]  /*06f0*/  NOP ;  /* 0x0000000000007918 */ /* 0x000fc00000000000 */
        /* <DEDUP_REMOVED lines=8> */
.L_x_1:


//--------------------- .nv.shared.triton_poi_fused_constant_pad_nd_32 --------------------------
	.section	.nv.shared.triton_poi_fused_constant_pad_nd_32,"aw",@nobits
	.sectionflags	@""
	.align	16
	.zero		1024


//--------------------- .nv.constant0.triton_poi_fused_constant_pad_nd_32 --------------------------
	.section	.nv.constant0.triton_poi_fused_constant_pad_nd_32,"a",@progbits
	.sectionflags	@""
	.align	4
.nv.constant0.triton_poi_fused_constant_pad_nd_32:
	.zero		552
